//
// Generated by NVIDIA NVVM Compiler
//
// Compiler Build ID: CL-36424714
// Cuda compilation tools, release 13.0, V13.0.88
// Based on NVVM 20.0.0
//

.version 9.0
.target sm_100
.address_size 64

	// .globl	_Z7mul_gpuPiS_S_i

.visible .entry _Z7mul_gpuPiS_S_i(
	.param .u64 .ptr .align 1 _Z7mul_gpuPiS_S_i_param_0,
	.param .u64 .ptr .align 1 _Z7mul_gpuPiS_S_i_param_1,
	.param .u64 .ptr .align 1 _Z7mul_gpuPiS_S_i_param_2,
	.param .u32 _Z7mul_gpuPiS_S_i_param_3
)
{


	bar.sync 	0;
	ret;

}


// ===== COMPILED SASS (sm_100) =====

	.target	sm_100

	.elftype	@"ET_EXEC"


//--------------------- .note.nv.tkinfo           --------------------------
	.section	.note.nv.tkinfo,"",@"SHT_NOTE"
	.sectionflags	@"SHF_NOTE_NV_TKINFO"
	.tkinfo
        /*0018*/ 	.word	0x00000002
        /*0030*/ 	.string	""
        /*0030*/ 	.string	"ptxas"
        /*0030*/ 	.string	"Cuda compilation tools, release 13.0, V13.0.88"
        /*0030*/ 	.string	"Build cuda_13.0.r13.0/compiler.36424714_0"
        /*0030*/ 	.string	"-arch sm_100 -m 64 "



//--------------------- .note.nv.cuinfo           --------------------------
	.section	.note.nv.cuinfo,"",@"SHT_NOTE"
	.sectionflags	@"SHF_NOTE_NV_CUINFO"
        /*0018*/ 	.short	0x0002
        /*001a*/ 	.short	0x0064
        /*001c*/ 	.short	0x0082
	.zero		2


//--------------------- .nv.info                  --------------------------
	.section	.nv.info,"",@"SHT_CUDA_INFO"
	.align	4


	//----- nvinfo : EIATTR_REGCOUNT
	.align		4
        /*0000*/ 	.byte	0x04, 0x2f
        /*0002*/ 	.short	(.L_1 - .L_0)
	.align		4
.L_0:
        /*0004*/ 	.word	index@(_Z7mul_gpuPiS_S_i)
        /*0008*/ 	.word	0x00000004


	//----- nvinfo : EIATTR_FRAME_SIZE
	.align		4
.L_1:
        /*000c*/ 	.byte	0x04, 0x11
        /*000e*/ 	.short	(.L_3 - .L_2)
	.align		4
.L_2:
        /*0010*/ 	.word	index@(_Z7mul_gpuPiS_S_i)
        /*0014*/ 	.word	0x00000000


	//----- nvinfo : EIATTR_MIN_STACK_SIZE
	.align		4
.L_3:
        /*0018*/ 	.byte	0x04, 0x12
        /*001a*/ 	.short	(.L_5 - .L_4)
	.align		4
.L_4:
        /*001c*/ 	.word	index@(_Z7mul_gpuPiS_S_i)
        /*0020*/ 	.word	0x00000000
.L_5:


//--------------------- .nv.compat                --------------------------
	.section	.nv.compat,"",@"SHT_CUDA_COMPAT_INFO"
	.align	4
        /*0000*/ 	.byte	0x02, 0x09, 0x00, 0x00, 0x02, 0x02, 0x01, 0x00, 0x02, 0x05, 0x05, 0x00, 0x03, 0x07, 0x01, 0x01
        /*0010*/ 	.byte	0x02, 0x03, 0x00, 0x00, 0x02, 0x06, 0x01, 0x00, 0x04, 0x0b, 0x08, 0x00, 0x09, 0x00, 0x00, 0x00
        /*0020*/ 	.byte	0x00, 0x00, 0x00, 0x00


//--------------------- .nv.info._Z7mul_gpuPiS_S_i --------------------------
	.section	.nv.info._Z7mul_gpuPiS_S_i,"",@"SHT_CUDA_INFO"
	.sectionflags	@""
	.align	4


	//----- nvinfo : EIATTR_CUDA_API_VERSION
	.align		4
        /*0000*/ 	.byte	0x04, 0x37
        /*0002*/ 	.short	(.L_7 - .L_6)
.L_6:
        /*0004*/ 	.word	0x00000082


	//----- nvinfo : EIATTR_KPARAM_INFO
	.align		4
.L_7:
        /*0008*/ 	.byte	0x04, 0x17
        /*000a*/ 	.short	(.L_9 - .L_8)
.L_8:
        /*000c*/ 	.word	0x00000000
        /*0010*/ 	.short	0x0003
        /*0012*/ 	.short	0x0018
        /*0014*/ 	.byte	0x00, 0xf0, 0x11, 0x00


	//----- nvinfo : EIATTR_KPARAM_INFO
	.align		4
.L_9:
        /*0018*/ 	.byte	0x04, 0x17
        /*001a*/ 	.short	(.L_11 - .L_10)
.L_10:
        /*001c*/ 	.word	0x00000000
        /*0020*/ 	.short	0x0002
        /*0022*/ 	.short	0x0010
        /*0024*/ 	.byte	0x00, 0xf5, 0x21, 0x00


	//----- nvinfo : EIATTR_KPARAM_INFO
	.align		4
.L_11:
        /*0028*/ 	.byte	0x04, 0x17
        /*002a*/ 	.short	(.L_13 - .L_12)
.L_12:
        /*002c*/ 	.word	0x00000000
        /*0030*/ 	.short	0x0001
        /*0032*/ 	.short	0x0008
        /*0034*/ 	.byte	0x00, 0xf5, 0x21, 0x00


	//----- nvinfo : EIATTR_KPARAM_INFO
	.align		4
.L_13:
        /*0038*/ 	.byte	0x04, 0x17
        /*003a*/ 	.short	(.L_15 - .L_14)
.L_14:
        /*003c*/ 	.word	0x00000000
        /*0040*/ 	.short	0x0000
        /*0042*/ 	.short	0x0000
        /*0044*/ 	.byte	0x00, 0xf5, 0x21, 0x00


	//----- nvinfo : EIATTR_SPARSE_MMA_MASK
	.align		4
.L_15:
        /*0048*/ 	.byte	0x03, 0x50
        /*004a*/ 	.short	0x0000


	//----- nvinfo : EIATTR_MAXREG_COUNT
	.align		4
        /*004c*/ 	.byte	0x03, 0x1b
        /*004e*/ 	.short	0x00ff


	//----- nvinfo : EIATTR_NUM_BARRIERS
	.align		4
        /*0050*/ 	.byte	0x02, 0x4c
        /*0052*/ 	.byte	0x01
	.zero		1


	//----- nvinfo : EIATTR_MERCURY_ISA_VERSION
	.align		4
        /*0054*/ 	.byte	0x03, 0x5f
        /*0056*/ 	.short	0x0101


	//----- nvinfo : EIATTR_VRC_CTA_INIT_COUNT
	.align		4
        /*0058*/ 	.byte	0x02, 0x4a
	.zero		1
	.zero		1


	//----- nvinfo : EIATTR_EXIT_INSTR_OFFSETS
	.align		4
        /*005c*/ 	.byte	0x04, 0x1c
        /*005e*/ 	.short	(.L_17 - .L_16)


	//   ....[0]....
.L_16:
        /*0060*/ 	.word	0x00000020


	//----- nvinfo : EIATTR_CBANK_PARAM_SIZE
	.align		4
.L_17:
        /*0064*/ 	.byte	0x03, 0x19
        /*0066*/ 	.short	0x001c


	//----- nvinfo : EIATTR_PARAM_CBANK
	.align		4
        /*0068*/ 	.byte	0x04, 0x0a
        /*006a*/ 	.short	(.L_19 - .L_18)
	.align		4
.L_18:
        /*006c*/ 	.word	index@(.nv.constant0._Z7mul_gpuPiS_S_i)
        /*0070*/ 	.short	0x0380
        /*0072*/ 	.short	0x001c


	//----- nvinfo : EIATTR_SW_WAR
	.align		4
.L_19:
        /*0074*/ 	.byte	0x04, 0x36
        /*0076*/ 	.short	(.L_21 - .L_20)
.L_20:
        /*0078*/ 	.word	0x00000008
.L_21:


//--------------------- .nv.callgraph             --------------------------
	.section	.nv.callgraph,"",@"SHT_CUDA_CALLGRAPH"
	.align	4
	.sectionentsize	8
	.align		4
        /*0000*/ 	.word	0x00000000
	.align		4
        /*0004*/ 	.word	0xffffffff
	.align		4
        /*0008*/ 	.word	0x00000000
	.align		4
        /*000c*/ 	.word	0xfffffffe
	.align		4
        /*0010*/ 	.word	0x00000000
	.align		4
        /*0014*/ 	.word	0xfffffffd
	.align		4
        /*0018*/ 	.word	0x00000000
	.align		4
        /*001c*/ 	.word	0xfffffffc


//--------------------- .text._Z7mul_gpuPiS_S_i   --------------------------
	.section	.text._Z7mul_gpuPiS_S_i,"ax",@progbits
	.align	128
        .global         _Z7mul_gpuPiS_S_i
        .type           _Z7mul_gpuPiS_S_i,@function
        .size           _Z7mul_gpuPiS_S_i,(.L_x_1 - _Z7mul_gpuPiS_S_i)
        .other          _Z7mul_gpuPiS_S_i,@"STO_CUDA_ENTRY STV_DEFAULT"
_Z7mul_gpuPiS_S_i:
.text._Z7mul_gpuPiS_S_i:
[----:B------:R-:W-:Y:S08]  /*0000*/  LDC R1, c[0x0][0x37c] ;  /* 0x0000df00ff017b82 */ /* 0x000ff00000000800 */
[----:B------:R-:W-:Y:S06]  /*0010*/  BAR.SYNC.DEFER_BLOCKING 0x0 ;  /* 0x0000000000007b1d */ /* 0x000fec0000010000 */
[----:B------:R-:W-:Y:S05]  /*0020*/  EXIT ;  /* 0x000000000000794d */ /* 0x000fea0003800000 */
.L_x_0:
[----:B------:R-:W-:-:S00]  /*0030*/  BRA `(.L_x_0) ;  /* 0xfffffffc00fc7947 */ /* 0x000fc0000383ffff */
[----:B------:R-:W-:-:S00]  /*0040*/  NOP ;  /* 0x0000000000007918 */ /* 0x000fc00000000000 */
        /* <DEDUP_REMOVED lines=11> */
.L_x_1:


//--------------------- .nv.shared.reserved.0     --------------------------
	.section	.nv.shared.reserved.0,"aw",@nobits
	.weak		__nv_reservedSMEM_offset_0_alias
	.size		__nv_reservedSMEM_offset_0_alias, 0, 64
	.other		__nv_reservedSMEM_offset_0_alias,@"STO_CUDA_RESERVED_SHARED STV_DEFAULT"
__nv_reservedSMEM_offset_0_alias:
	.zero		0
	.zero		64


//--------------------- .nv.constant0._Z7mul_gpuPiS_S_i --------------------------
	.section	.nv.constant0._Z7mul_gpuPiS_S_i,"a",@progbits
	.sectionflags	@""
	.align	4
.nv.constant0._Z7mul_gpuPiS_S_i:
	.zero		924


//--------------------- SYMBOLS --------------------------

	.type		.nv.reservedSmem.offset0,@object
	.size		.nv.reservedSmem.offset0,0x4
